	.headerflags	@"EF_CUDA_TEXMODE_UNIFIED EF_CUDA_64BIT_ADDRESS EF_CUDA_ACCELERATORS EF_CUDA_SM90 EF_CUDA_VIRTUAL_SM(EF_CUDA_SM90)"
	.elftype	@"ET_EXEC"


//--------------------- .nv.info                  --------------------------
	.section	.nv.info,"",@"SHT_CUDA_INFO"
	.align	4


	//----- nvinfo : EIATTR_REGCOUNT
	.align		4
        /*0000*/ 	.byte	0x04, 0x2f
        /*0002*/ 	.short	(.L_3 - .L_2)
	.align		4
.L_2:
        /*0004*/ 	.word	index@(triton_poi_fused__native_batch_norm_legit_no_training_relu_15)
        /*0008*/ 	.word	0x00000016


	//----- nvinfo : EIATTR_MIN_STACK_SIZE
	.align		4
.L_3:
        /*000c*/ 	.byte	0x04, 0x12
        /*000e*/ 	.short	(.L_5 - .L_4)
	.align		4
.L_4:
        /*0010*/ 	.word	index@(triton_poi_fused__native_batch_norm_legit_no_training_relu_15)
        /*0014*/ 	.word	0x00000000


	//----- nvinfo : EIATTR_FRAME_SIZE
	.align		4
.L_5:
        /*0018*/ 	.byte	0x04, 0x11
        /*001a*/ 	.short	(.L_7 - .L_6)
	.align		4
.L_6:
        /*001c*/ 	.word	index@(triton_poi_fused__native_batch_norm_legit_no_training_relu_15)
        /*0020*/ 	.word	0x00000000


	//----- nvinfo : EIATTR_MIN_STACK_SIZE
	.align		4
.L_7:
        /*0024*/ 	.byte	0x04, 0x12
        /*0026*/ 	.short	(.L_9 - .L_8)
	.align		4
.L_8:
        /*0028*/ 	.word	index@(triton_poi_fused__native_batch_norm_legit_no_training_relu_15)
        /*002c*/ 	.word	0x00000000
.L_9:


//--------------------- .nv.info.triton_poi_fused__native_batch_norm_legit_no_training_relu_15 --------------------------
	.section	.nv.info.triton_poi_fused__native_batch_norm_legit_no_training_relu_15,"",@"SHT_CUDA_INFO"
	.sectionflags	@""
	.align	4


	//----- nvinfo : EIATTR_CUDA_API_VERSION
	.align		4
        /*0000*/ 	.byte	0x04, 0x37
        /*0002*/ 	.short	(.L_11 - .L_10)
.L_10:
        /*0004*/ 	.word	0x0000007c


	//----- nvinfo : EIATTR_KPARAM_INFO
	.align		4
.L_11:
        /*0008*/ 	.byte	0x04, 0x17
        /*000a*/ 	.short	(.L_13 - .L_12)
.L_12:
        /*000c*/ 	.word	0x00000000
        /*0010*/ 	.short	0x0006
        /*0012*/ 	.short	0x0030
        /*0014*/ 	.byte	0x00, 0xf0, 0x11, 0x00


	//----- nvinfo : EIATTR_KPARAM_INFO
	.align		4
.L_13:
        /*0018*/ 	.byte	0x04, 0x17
        /*001a*/ 	.short	(.L_15 - .L_14)
.L_14:
        /*001c*/ 	.word	0x00000000
        /*0020*/ 	.short	0x0005
        /*0022*/ 	.short	0x0028
        /*0024*/ 	.byte	0x00, 0xf4, 0x21, 0x00


	//----- nvinfo : EIATTR_KPARAM_INFO
	.align		4
.L_15:
        /*0028*/ 	.byte	0x04, 0x17
        /*002a*/ 	.short	(.L_17 - .L_16)
.L_16:
        /*002c*/ 	.word	0x00000000
        /*0030*/ 	.short	0x0004
        /*0032*/ 	.short	0x0020
        /*0034*/ 	.byte	0x00, 0xf4, 0x21, 0x00


	//----- nvinfo : EIATTR_KPARAM_INFO
	.align		4
.L_17:
        /*0038*/ 	.byte	0x04, 0x17
        /*003a*/ 	.short	(.L_19 - .L_18)
.L_18:
        /*003c*/ 	.word	0x00000000
        /*0040*/ 	.short	0x0003
        /*0042*/ 	.short	0x0018
        /*0044*/ 	.byte	0x00, 0xf4, 0x21, 0x00


	//----- nvinfo : EIATTR_KPARAM_INFO
	.align		4
.L_19:
        /*0048*/ 	.byte	0x04, 0x17
        /*004a*/ 	.short	(.L_21 - .L_20)
.L_20:
        /*004c*/ 	.word	0x00000000
        /*0050*/ 	.short	0x0002
        /*0052*/ 	.short	0x0010
        /*0054*/ 	.byte	0x00, 0xf4, 0x21, 0x00


	//----- nvinfo : EIATTR_KPARAM_INFO
	.align		4
.L_21:
        /*0058*/ 	.byte	0x04, 0x17
        /*005a*/ 	.short	(.L_23 - .L_22)
.L_22:
        /*005c*/ 	.word	0x00000000
        /*0060*/ 	.short	0x0001
        /*0062*/ 	.short	0x0008
        /*0064*/ 	.byte	0x00, 0xf4, 0x21, 0x00


	//----- nvinfo : EIATTR_KPARAM_INFO
	.align		4
.L_23:
        /*0068*/ 	.byte	0x04, 0x17
        /*006a*/ 	.short	(.L_25 - .L_24)
.L_24:
        /*006c*/ 	.word	0x00000000
        /*0070*/ 	.short	0x0000
        /*0072*/ 	.short	0x0000
        /*0074*/ 	.byte	0x00, 0xf4, 0x21, 0x00


	//----- nvinfo : EIATTR_SPARSE_MMA_MASK
	.align		4
.L_25:
        /*0078*/ 	.byte	0x03, 0x50
        /*007a*/ 	.short	0x0000


	//----- nvinfo : EIATTR_MAXREG_COUNT
	.align		4
        /*007c*/ 	.byte	0x03, 0x1b
        /*007e*/ 	.short	0x00ff


	//----- nvinfo : EIATTR_EXIT_INSTR_OFFSETS
	.align		4
        /*0080*/ 	.byte	0x04, 0x1c
        /*0082*/ 	.short	(.L_27 - .L_26)


	//   ....[0]....
.L_26:
        /*0084*/ 	.word	0x00000490


	//   ....[1]....
        /*0088*/ 	.word	0x000004b0


	//----- nvinfo : EIATTR_REQNTID
	.align		4
.L_27:
        /*008c*/ 	.byte	0x04, 0x10
        /*008e*/ 	.short	(.L_29 - .L_28)
.L_28:
        /*0090*/ 	.word	0x00000080
        /*0094*/ 	.word	0x00000001
        /*0098*/ 	.word	0x00000001


	//----- nvinfo : EIATTR_CBANK_PARAM_SIZE
	.align		4
.L_29:
        /*009c*/ 	.byte	0x03, 0x19
        /*009e*/ 	.short	0x0034


	//----- nvinfo : EIATTR_PARAM_CBANK
	.align		4
        /*00a0*/ 	.byte	0x04, 0x0a
        /*00a2*/ 	.short	(.L_31 - .L_30)
	.align		4
.L_30:
        /*00a4*/ 	.word	index@(.nv.constant0.triton_poi_fused__native_batch_norm_legit_no_training_relu_15)
        /*00a8*/ 	.short	0x0210
        /*00aa*/ 	.short	0x0034


	//----- nvinfo : EIATTR_SW_WAR
	.align		4
.L_31:
        /*00ac*/ 	.byte	0x04, 0x36
        /*00ae*/ 	.short	(.L_33 - .L_32)
.L_32:
        /*00b0*/ 	.word	0x00000008
.L_33:


//--------------------- .nv.callgraph             --------------------------
	.section	.nv.callgraph,"",@"SHT_CUDA_CALLGRAPH"
	.align	4
	.sectionentsize	8
	.align		4
        /*0000*/ 	.word	0x00000000
	.align		4
        /*0004*/ 	.word	0xffffffff
	.align		4
        /*0008*/ 	.word	0x00000000
	.align		4
        /*000c*/ 	.word	0xfffffffe
	.align		4
        /*0010*/ 	.word	0x00000000
	.align		4
        /*0014*/ 	.word	0xfffffffd
	.align		4
        /*0018*/ 	.word	0x00000000
	.align		4
        /*001c*/ 	.word	0xfffffffc


//--------------------- .nv.constant4             --------------------------
	.section	.nv.constant4,"a",@progbits
	.align	8
	.align		8
.nv.constant4:
        /*0000*/ 	.dword	_$_str
	.align		8
        /*0008*/ 	.dword	_$_str_$_2


//--------------------- .text.triton_poi_fused__native_batch_norm_legit_no_training_relu_15 --------------------------
	.section	.text.triton_poi_fused__native_batch_norm_legit_no_training_relu_15,"ax",@progbits
	.align	128
        .global         triton_poi_fused__native_batch_norm_legit_no_training_relu_15
        .type           triton_poi_fused__native_batch_norm_legit_no_training_relu_15,@function
        .size           triton_poi_fused__native_batch_norm_legit_no_training_relu_15,(.L_x_1 - triton_poi_fused__native_batch_norm_legit_no_training_relu_15)
        .other          triton_poi_fused__native_batch_norm_legit_no_training_relu_15,@"STO_CUDA_ENTRY STV_DEFAULT"
triton_poi_fused__native_batch_norm_legit_no_training_relu_15:
.text.triton_poi_fused__native_batch_norm_legit_no_training_relu_15:
[----:B------:R-:W0:Y:S01]  /*0000*/  LDC R1, c[0x0][0x28] ;  /* 0x00000a00ff017b82 */ /* 0x000e220000000800 */
[----:B------:R-:W1:Y:S07]  /*0010*/  S2R R0, SR_TID.X ;  /* 0x0000000000007919 */ /* 0x000e6e0000002100 */
[----:B------:R-:W2:Y:S01]  /*0020*/  LDC.64 R8, c[0x0][0x220] ;  /* 0x00008800ff087b82 */ /* 0x000ea20000000a00 */
[----:B------:R-:W-:Y:S01]  /*0030*/  ULDC.64 UR4, c[0x0][0x208] ;  /* 0x0000820000047ab9 */ /* 0x000fe20000000a00 */
[----:B------:R-:W3:Y:S06]  /*0040*/  S2R R5, SR_CTAID.X ;  /* 0x0000000000057919 */ /* 0x000eec0000002500 */
[----:B------:R-:W4:Y:S08]  /*0050*/  LDC.64 R14, c[0x0][0x218] ;  /* 0x00008600ff0e7b82 */ /* 0x000f300000000a00 */
[----:B------:R-:W5:Y:S08]  /*0060*/  LDC.64 R12, c[0x0][0x210] ;  /* 0x00008400ff0c7b82 */ /* 0x000f700000000a00 */
[----:B------:R-:W4:Y:S01]  /*0070*/  LDC.64 R16, c[0x0][0x228] ;  /* 0x00008a00ff107b82 */ /* 0x000f220000000a00 */
[----:B-1----:R-:W-:-:S07]  /*0080*/  IMAD.SHL.U32 R0, R0, 0x2, RZ ;  /* 0x0000000200007824 */ /* 0x002fce00078e00ff */
[----:B------:R-:W1:Y:S01]  /*0090*/  LDC.64 R18, c[0x0][0x230] ;  /* 0x00008c00ff127b82 */ /* 0x000e620000000a00 */
[----:B---3--:R-:W-:Y:S02]  /*00a0*/  SHF.R.S32.HI R3, RZ, 0x17, R5 ;  /* 0x00000017ff037819 */ /* 0x008fe40000011405 */
[----:B------:R-:W-:Y:S02]  /*00b0*/  LOP3.LUT R0, R0, 0xfe, RZ, 0xc0, !PT ;  /* 0x000000fe00007812 */ /* 0x000fe400078ec0ff */
[----:B------:R-:W-:-:S03]  /*00c0*/  SGXT R3, R3, 0x1 ;  /* 0x000000010303781a */ /* 0x000fc60000000200 */
[----:B------:R-:W-:Y:S01]  /*00d0*/  IMAD R0, R5, 0x100, R0 ;  /* 0x0000010005007824 */ /* 0x000fe200078e0200 */
[----:B------:R-:W-:-:S04]  /*00e0*/  CS2R R4, SRZ ;  /* 0x0000000000047805 */ /* 0x000fc8000001ff00 */
[----:B------:R-:W-:Y:S02]  /*00f0*/  LEA.HI R3, R3, R0, RZ, 0x2 ;  /* 0x0000000003037211 */ /* 0x000fe400078f10ff */
[----:B------:R-:W-:Y:S02]  /*0100*/  ISETP.GE.AND P0, PT, R0, 0x800, PT ;  /* 0x000008000000780c */ /* 0x000fe40003f06270 */
[--C-:B------:R-:W-:Y:S02]  /*0110*/  SHF.R.S32.HI R2, RZ, 0x2, R3.reuse ;  /* 0x00000002ff027819 */ /* 0x100fe40000011403 */
[----:B------:R-:W-:-:S04]  /*0120*/  SHF.R.S32.HI R3, RZ, 0x1f, R3 ;  /* 0x0000001fff037819 */ /* 0x000fc80000011403 */
[----:B------:R-:W-:-:S04]  /*0130*/  LEA.HI R3, R3, R2, RZ, 0x7 ;  /* 0x0000000203037211 */ /* 0x000fc800078f38ff */
[----:B------:R-:W-:-:S04]  /*0140*/  LOP3.LUT R3, R3, 0xffffff80, RZ, 0xc0, !PT ;  /* 0xffffff8003037812 */ /* 0x000fc800078ec0ff */
[----:B------:R-:W-:-:S05]  /*0150*/  IADD3 R11, R2, -R3, RZ ;  /* 0x80000003020b7210 */ /* 0x000fca0007ffe0ff */
[----:B--2---:R-:W-:-:S05]  /*0160*/  IMAD.WIDE R8, R11, 0x4, R8 ;  /* 0x000000040b087825 */ /* 0x004fca00078e0208 */
[----:B------:R-:W2:Y:S04]  /*0170*/  @!P0 LDG.E.EL R4, desc[UR4][R8.64] ;  /* 0x0000000408048981 */ /* 0x000ea8000c2e1900 */
[----:B------:R3:W2:Y:S01]  /*0180*/  @!P0 LDG.E.EL R5, desc[UR4][R8.64] ;  /* 0x0000000408058981 */ /* 0x0006a2000c2e1900 */
[----:B------:R-:W-:Y:S02]  /*0190*/  CS2R R6, SRZ ;  /* 0x0000000000067805 */ /* 0x000fe4000001ff00 */
[----:B------:R-:W-:Y:S01]  /*01a0*/  CS2R R2, SRZ ;  /* 0x0000000000027805 */ /* 0x000fe2000001ff00 */
[----:B----4-:R-:W-:-:S04]  /*01b0*/  IMAD.WIDE R14, R11, 0x4, R14 ;  /* 0x000000040b0e7825 */ /* 0x010fc800078e020e */
[----:B-----5:R-:W-:Y:S01]  /*01c0*/  IMAD.WIDE R12, R0, 0x4, R12 ;  /* 0x00000004000c7825 */ /* 0x020fe200078e020c */
[----:B------:R-:W4:Y:S01]  /*01d0*/  @!P0 LDG.E.EL R7, desc[UR4][R14.64] ;  /* 0x000000040e078981 */ /* 0x000f22000c2e1900 */
[----:B---3--:R-:W-:Y:S02]  /*01e0*/  CS2R R8, SRZ ;  /* 0x0000000000087805 */ /* 0x008fe4000001ff00 */
[C---:B0-----:R-:W-:Y:S01]  /*01f0*/  IMAD.WIDE R16, R11.reuse, 0x4, R16 ;  /* 0x000000040b107825 */ /* 0x041fe200078e0210 */
[----:B------:R0:W3:Y:S03]  /*0200*/  @!P0 LDG.E.EL R6, desc[UR4][R14.64] ;  /* 0x000000040e068981 */ /* 0x0000e6000c2e1900 */
[----:B-1----:R-:W-:Y:S01]  /*0210*/  IMAD.WIDE R18, R11, 0x4, R18 ;  /* 0x000000040b127825 */ /* 0x002fe200078e0212 */
[----:B------:R1:W4:Y:S01]  /*0220*/  @!P0 LDG.E.64 R2, desc[UR4][R12.64] ;  /* 0x000000040c028981 */ /* 0x000322000c1e1b00 */
[----:B------:R-:W-:-:S03]  /*0230*/  CS2R R10, SRZ ;  /* 0x00000000000a7805 */ /* 0x000fc6000001ff00 */
[----:B------:R-:W5:Y:S04]  /*0240*/  @!P0 LDG.E.EL R9, desc[UR4][R18.64] ;  /* 0x0000000412098981 */ /* 0x000f68000c2e1900 */
[----:B------:R-:W5:Y:S04]  /*0250*/  @!P0 LDG.E.EL R10, desc[UR4][R16.64] ;  /* 0x00000004100a8981 */ /* 0x000f68000c2e1900 */
[----:B------:R-:W3:Y:S04]  /*0260*/  @!P0 LDG.E.EL R11, desc[UR4][R16.64] ;  /* 0x00000004100b8981 */ /* 0x000ee8000c2e1900 */
[----:B------:R-:W3:Y:S01]  /*0270*/  @!P0 LDG.E.EL R8, desc[UR4][R18.64] ;  /* 0x0000000412088981 */ /* 0x000ee2000c2e1900 */
[----:B0-----:R-:W-:-:S02]  /*0280*/  IMAD.MOV.U32 R14, RZ, RZ, 0x3e800000 ;  /* 0x3e800000ff0e7424 */ /* 0x001fc400078e00ff */
[----:B--2---:R-:W-:Y:S01]  /*0290*/  FADD R4, R4, 9.9999997473787516356e-06 ;  /* 0x3727c5ac04047421 */ /* 0x004fe20000000000 */
[----:B------:R-:W-:-:S03]  /*02a0*/  FADD R5, R5, 9.9999997473787516356e-06 ;  /* 0x3727c5ac05057421 */ /* 0x000fc60000000000 */
[----:B-1----:R-:W0:Y:S08]  /*02b0*/  MUFU.SQRT R12, R4 ;  /* 0x00000004000c7308 */ /* 0x002e300000002000 */
[----:B------:R1:W2:Y:S01]  /*02c0*/  MUFU.SQRT R13, R5 ;  /* 0x00000005000d7308 */ /* 0x0002a20000002000 */
[C---:B0-----:R-:W-:Y:S02]  /*02d0*/  FSETP.GT.AND P1, PT, R12.reuse, 8.50705917302346158658e+37, PT ;  /* 0x7e8000000c00780b */ /* 0x041fe40003f24000 */
[----:B------:R-:W-:Y:S01]  /*02e0*/  FSETP.GEU.AND P3, PT, R12, 1.175494350822287508e-38, PT ;  /* 0x008000000c00780b */ /* 0x000fe20003f6e000 */
[----:B-1----:R-:W0:Y:S01]  /*02f0*/  LDC.64 R4, c[0x0][0x238] ;  /* 0x00008e00ff047b82 */ /* 0x002e220000000a00 */
[----:B--2---:R-:W-:-:S02]  /*0300*/  FSETP.GT.AND P2, PT, R13, 8.50705917302346158658e+37, PT ;  /* 0x7e8000000d00780b */ /* 0x004fc40003f44000 */
[----:B------:R-:W-:-:S07]  /*0310*/  FSETP.GEU.AND P4, PT, R13, 1.175494350822287508e-38, PT ;  /* 0x008000000d00780b */ /* 0x000fce0003f8e000 */
[----:B------:R-:W-:-:S04]  /*0320*/  @P1 FMUL R12, R12, 0.25 ;  /* 0x3e8000000c0c1820 */ /* 0x000fc80000400000 */
[----:B------:R-:W-:Y:S01]  /*0330*/  @!P3 FMUL R12, R12, 16777216 ;  /* 0x4b8000000c0cb820 */ /* 0x000fe20000400000 */
[----:B------:R-:W-:-:S04]  /*0340*/  @P2 FMUL R13, R13, 0.25 ;  /* 0x3e8000000d0d2820 */ /* 0x000fc80000400000 */
[----:B------:R-:W-:Y:S01]  /*0350*/  @!P4 FMUL R13, R13, 16777216 ;  /* 0x4b8000000d0dc820 */ /* 0x000fe20000400000 */
[----:B------:R-:W1:Y:S01]  /*0360*/  MUFU.RCP R12, R12 ;  /* 0x0000000c000c7308 */ /* 0x000e620000001000 */
[----:B------:R-:W-:-:S07]  /*0370*/  FSEL R15, R14, 1, P1 ;  /* 0x3f8000000e0f7808 */ /* 0x000fce0000800000 */
[----:B------:R-:W2:Y:S01]  /*0380*/  MUFU.RCP R13, R13 ;  /* 0x0000000d000d7308 */ /* 0x000ea20000001000 */
[----:B------:R-:W-:Y:S01]  /*0390*/  FSEL R14, R14, 1, P2 ;  /* 0x3f8000000e0e7808 */ /* 0x000fe20001000000 */
[----:B------:R-:W-:-:S04]  /*03a0*/  @!P3 FMUL R15, R15, 16777216 ;  /* 0x4b8000000f0fb820 */ /* 0x000fc80000400000 */
[----:B------:R-:W-:Y:S01]  /*03b0*/  @!P4 FMUL R14, R14, 16777216 ;  /* 0x4b8000000e0ec820 */ /* 0x000fe20000400000 */
[----:B----4-:R-:W-:Y:S01]  /*03c0*/  FADD R2, -R7, R2 ;  /* 0x0000000207027221 */ /* 0x010fe20000000100 */
[----:B---3--:R-:W-:Y:S01]  /*03d0*/  FADD R3, -R6, R3 ;  /* 0x0000000306037221 */ /* 0x008fe20000000100 */
[----:B-1----:R-:W-:Y:S01]  /*03e0*/  FMUL R15, R12, R15 ;  /* 0x0000000f0c0f7220 */ /* 0x002fe20000400000 */
[----:B--2---:R-:W-:-:S03]  /*03f0*/  FMUL R14, R13, R14 ;  /* 0x0000000e0d0e7220 */ /* 0x004fc60000400000 */
[----:B------:R-:W-:Y:S01]  /*0400*/  FMUL R2, R2, R15 ;  /* 0x0000000f02027220 */ /* 0x000fe20000400000 */
[----:B------:R-:W-:-:S03]  /*0410*/  FMUL R3, R3, R14 ;  /* 0x0000000e03037220 */ /* 0x000fc60000400000 */
[----:B-----5:R-:W-:Y:S01]  /*0420*/  FFMA R2, R2, R10, R9 ;  /* 0x0000000a02027223 */ /* 0x020fe20000000009 */
[----:B------:R-:W-:-:S04]  /*0430*/  FFMA R3, R3, R11, R8 ;  /* 0x0000000b03037223 */ /* 0x000fc80000000008 */
[----:B------:R-:W-:Y:S02]  /*0440*/  FSETP.GEU.AND P1, PT, R2, RZ, PT ;  /* 0x000000ff0200720b */ /* 0x000fe40003f2e000 */
[C---:B------:R-:W-:Y:S01]  /*0450*/  FSETP.GEU.AND P2, PT, R3.reuse, RZ, PT ;  /* 0x000000ff0300720b */ /* 0x040fe20003f4e000 */
[----:B0-----:R-:W-:Y:S01]  /*0460*/  IMAD.WIDE R4, R0, 0x4, R4 ;  /* 0x0000000400047825 */ /* 0x001fe200078e0204 */
[----:B------:R-:W-:Y:S02]  /*0470*/  FSEL R2, R2, RZ, P1 ;  /* 0x000000ff02027208 */ /* 0x000fe40000800000 */
[----:B------:R-:W-:Y:S01]  /*0480*/  FSEL R3, R3, RZ, P2 ;  /* 0x000000ff03037208 */ /* 0x000fe20001000000 */
[----:B------:R-:W-:Y:S08]  /*0490*/  @P0 EXIT ;  /* 0x000000000000094d */ /* 0x000ff00003800000 */
[----:B------:R-:W-:Y:S01]  /*04a0*/  STG.E.64 desc[UR4][R4.64], R2 ;  /* 0x0000000204007986 */ /* 0x000fe2000c101b04 */
[----:B------:R-:W-:Y:S05]  /*04b0*/  EXIT ;  /* 0x000000000000794d */ /* 0x000fea0003800000 */
.L_x_0:
[----:B------:R-:W-:-:S00]  /*04c0*/  BRA `(.L_x_0) ;  /* 0xfffffffc00fc7947 */ /* 0x000fc0000383ffff */
[----:B------:R-:W-:-:S00]  /*04d0*/  NOP ;  /* 0x0000000000007918 */ /* 0x000fc00000000000 */
        /* <DEDUP_REMOVED lines=10> */
.L_x_1:


//--------------------- .nv.global.init           --------------------------
	.section	.nv.global.init,"aw",@progbits
.nv.global.init:
	.type		_$_str,@object
	.size		_$_str,(_$_str_$_2 - _$_str)
_$_str:
        /*0000*/ 	.byte	0x5f, 0x5f, 0x43, 0x55, 0x44, 0x41, 0x5f, 0x46, 0x54, 0x5a, 0x00
	.type		_$_str_$_2,@object
	.size		_$_str_$_2,(.L_1 - _$_str_$_2)
_$_str_$_2:
        /*000b*/ 	.byte	0x5f, 0x5f, 0x43, 0x55, 0x44, 0x41, 0x5f, 0x50, 0x52, 0x45, 0x43, 0x5f, 0x53, 0x51, 0x52, 0x54
        /*001b*/ 	.byte	0x00
.L_1:


//--------------------- .nv.constant0.triton_poi_fused__native_batch_norm_legit_no_training_relu_15 --------------------------
	.section	.nv.constant0.triton_poi_fused__native_batch_norm_legit_no_training_relu_15,"a",@progbits
	.sectionflags	@""
	.align	4
.nv.constant0.triton_poi_fused__native_batch_norm_legit_no_training_relu_15:
	.zero		580
